//
// Generated by NVIDIA NVVM Compiler
//
// Compiler Build ID: CL-36424714
// Cuda compilation tools, release 13.0, V13.0.88
// Based on NVVM 20.0.0
//

.version 9.0
.target sm_100
.address_size 64

	// .globl	_Z14distanceKernelPfS_f
.extern .func  (.param .b32 func_retval0) vprintf
(
	.param .b64 vprintf_param_0,
	.param .b64 vprintf_param_1
)
;
.global .align 1 .b8 $str[36] = {105, 32, 61, 32, 37, 50, 100, 58, 32, 100, 105, 115, 116, 32, 102, 114, 111, 109, 32, 37, 102, 32, 116, 111, 32, 37, 102, 32, 105, 115, 32, 37, 102, 46, 10};

.visible .entry _Z14distanceKernelPfS_f(
	.param .u64 .ptr .align 1 _Z14distanceKernelPfS_f_param_0,
	.param .u64 .ptr .align 1 _Z14distanceKernelPfS_f_param_1,
	.param .f32 _Z14distanceKernelPfS_f_param_2
)
{
	.local .align 16 .b8 	__local_depot0[32];
	.reg .b64 	%SP;
	.reg .b64 	%SPL;
	.reg .b32 	%r<7>;
	.reg .b32 	%f<6>;
	.reg .b64 	%rd<12>;
	.reg .b64 	%fd<4>;

	mov.u64 	%SPL, __local_depot0;
	cvta.local.u64 	%SP, %SPL;
	ld.param.u64 	%rd1, [_Z14distanceKernelPfS_f_param_0];
	ld.param.u64 	%rd2, [_Z14distanceKernelPfS_f_param_1];
	ld.param.f32 	%f1, [_Z14distanceKernelPfS_f_param_2];
	cvta.to.global.u64 	%rd3, %rd1;
	cvta.to.global.u64 	%rd4, %rd2;
	add.u64 	%rd5, %SP, 0;
	add.u64 	%rd6, %SPL, 0;
	mov.u32 	%r1, %ctaid.x;
	mov.u32 	%r2, %ntid.x;
	mov.u32 	%r3, %tid.x;
	mad.lo.s32 	%r4, %r1, %r2, %r3;
	mul.wide.s32 	%rd7, %r4, 4;
	add.s64 	%rd8, %rd4, %rd7;
	ld.global.f32 	%f2, [%rd8];
	sub.f32 	%f3, %f1, %f2;
	mul.f32 	%f4, %f3, %f3;
	sqrt.rn.f32 	%f5, %f4;
	add.s64 	%rd9, %rd3, %rd7;
	st.global.f32 	[%rd9], %f5;
	cvt.f64.f32 	%fd1, %f1;
	cvt.f64.f32 	%fd2, %f2;
	cvt.f64.f32 	%fd3, %f5;
	st.local.u32 	[%rd6], %r4;
	st.local.f64 	[%rd6+8], %fd1;
	st.local.v2.f64 	[%rd6+16], {%fd2, %fd3};
	mov.u64 	%rd10, $str;
	cvta.global.u64 	%rd11, %rd10;
	{ // callseq 0, 0
	.param .b64 param0;
	st.param.b64 	[param0], %rd11;
	.param .b64 param1;
	st.param.b64 	[param1], %rd5;
	.param .b32 retval0;
	call.uni (retval0), 
	vprintf, 
	(
	param0, 
	param1
	);
	ld.param.b32 	%r5, [retval0];
	} // callseq 0
	ret;

}


// ===== COMPILED SASS (sm_100) =====

	.target	sm_100

	.elftype	@"ET_EXEC"


//--------------------- .note.nv.tkinfo           --------------------------
	.section	.note.nv.tkinfo,"",@"SHT_NOTE"
	.sectionflags	@"SHF_NOTE_NV_TKINFO"
	.tkinfo
        /*0018*/ 	.word	0x00000002
        /*0030*/ 	.string	""
        /*0030*/ 	.string	"ptxas"
        /*0030*/ 	.string	"Cuda compilation tools, release 13.0, V13.0.88"
        /*0030*/ 	.string	"Build cuda_13.0.r13.0/compiler.36424714_0"
        /*0030*/ 	.string	"-arch sm_100 -m 64 "



//--------------------- .note.nv.cuinfo           --------------------------
	.section	.note.nv.cuinfo,"",@"SHT_NOTE"
	.sectionflags	@"SHF_NOTE_NV_CUINFO"
        /*0018*/ 	.short	0x0002
        /*001a*/ 	.short	0x0064
        /*001c*/ 	.short	0x0082
	.zero		2


//--------------------- .nv.info                  --------------------------
	.section	.nv.info,"",@"SHT_CUDA_INFO"
	.align	4


	//----- nvinfo : EIATTR_REGCOUNT
	.align		4
        /*0000*/ 	.byte	0x04, 0x2f
        /*0002*/ 	.short	(.L_2 - .L_1)
	.align		4
.L_1:
        /*0004*/ 	.word	index@(_Z14distanceKernelPfS_f)
        /*0008*/ 	.word	0x00000018


	//----- nvinfo : EIATTR_FRAME_SIZE
	.align		4
.L_2:
        /*000c*/ 	.byte	0x04, 0x11
        /*000e*/ 	.short	(.L_4 - .L_3)
	.align		4
.L_3:
        /*0010*/ 	.word	index@($__internal_0_$__cuda_sm20_sqrt_rn_f32_slowpath)
        /*0014*/ 	.word	0x00000020


	//----- nvinfo : EIATTR_FRAME_SIZE
	.align		4
.L_4:
        /*0018*/ 	.byte	0x04, 0x11
        /*001a*/ 	.short	(.L_6 - .L_5)
	.align		4
.L_5:
        /*001c*/ 	.word	index@(_Z14distanceKernelPfS_f)
        /*0020*/ 	.word	0x00000020


	//----- nvinfo : EIATTR_MIN_STACK_SIZE
	.align		4
.L_6:
        /*0024*/ 	.byte	0x04, 0x12
        /*0026*/ 	.short	(.L_8 - .L_7)
	.align		4
.L_7:
        /*0028*/ 	.word	index@(_Z14distanceKernelPfS_f)
        /*002c*/ 	.word	0x00000020
.L_8:


//--------------------- .nv.compat                --------------------------
	.section	.nv.compat,"",@"SHT_CUDA_COMPAT_INFO"
	.align	4
        /*0000*/ 	.byte	0x02, 0x09, 0x00, 0x00, 0x02, 0x02, 0x01, 0x00, 0x02, 0x05, 0x05, 0x00, 0x03, 0x07, 0x01, 0x01
        /*0010*/ 	.byte	0x02, 0x03, 0x00, 0x00, 0x02, 0x06, 0x01, 0x00, 0x04, 0x0b, 0x08, 0x00, 0x01, 0x00, 0x00, 0x00
        /*0020*/ 	.byte	0x00, 0x00, 0x00, 0x00


//--------------------- .nv.info._Z14distanceKernelPfS_f --------------------------
	.section	.nv.info._Z14distanceKernelPfS_f,"",@"SHT_CUDA_INFO"
	.sectionflags	@""
	.align	4


	//----- nvinfo : EIATTR_CUDA_API_VERSION
	.align		4
        /*0000*/ 	.byte	0x04, 0x37
        /*0002*/ 	.short	(.L_10 - .L_9)
.L_9:
        /*0004*/ 	.word	0x00000082


	//----- nvinfo : EIATTR_KPARAM_INFO
	.align		4
.L_10:
        /*0008*/ 	.byte	0x04, 0x17
        /*000a*/ 	.short	(.L_12 - .L_11)
.L_11:
        /*000c*/ 	.word	0x00000000
        /*0010*/ 	.short	0x0002
        /*0012*/ 	.short	0x0010
        /*0014*/ 	.byte	0x00, 0xf0, 0x11, 0x00


	//----- nvinfo : EIATTR_KPARAM_INFO
	.align		4
.L_12:
        /*0018*/ 	.byte	0x04, 0x17
        /*001a*/ 	.short	(.L_14 - .L_13)
.L_13:
        /*001c*/ 	.word	0x00000000
        /*0020*/ 	.short	0x0001
        /*0022*/ 	.short	0x0008
        /*0024*/ 	.byte	0x00, 0xf5, 0x21, 0x00


	//----- nvinfo : EIATTR_KPARAM_INFO
	.align		4
.L_14:
        /*0028*/ 	.byte	0x04, 0x17
        /*002a*/ 	.short	(.L_16 - .L_15)
.L_15:
        /*002c*/ 	.word	0x00000000
        /*0030*/ 	.short	0x0000
        /*0032*/ 	.short	0x0000
        /*0034*/ 	.byte	0x00, 0xf5, 0x21, 0x00


	//----- nvinfo : EIATTR_SPARSE_MMA_MASK
	.align		4
.L_16:
        /*0038*/ 	.byte	0x03, 0x50
        /*003a*/ 	.short	0x0000


	//----- nvinfo : EIATTR_MAXREG_COUNT
	.align		4
        /*003c*/ 	.byte	0x03, 0x1b
        /*003e*/ 	.short	0x00ff


	//----- nvinfo : EIATTR_EXTERNS
	.align		4
        /*0040*/ 	.byte	0x04, 0x0f
        /*0042*/ 	.short	(.L_18 - .L_17)


	//   ....[0]....
	.align		4
.L_17:
        /*0044*/ 	.word	index@(vprintf)


	//----- nvinfo : EIATTR_MERCURY_ISA_VERSION
	.align		4
.L_18:
        /*0048*/ 	.byte	0x03, 0x5f
        /*004a*/ 	.short	0x0101


	//----- nvinfo : EIATTR_VRC_CTA_INIT_COUNT
	.align		4
        /*004c*/ 	.byte	0x02, 0x4a
	.zero		1
	.zero		1


	//----- nvinfo : EIATTR_SYSCALL_OFFSETS
	.align		4
        /*0050*/ 	.byte	0x04, 0x46
        /*0052*/ 	.short	(.L_20 - .L_19)


	//   ....[0]....
.L_19:
        /*0054*/ 	.word	0x00000310


	//----- nvinfo : EIATTR_EXIT_INSTR_OFFSETS
	.align		4
.L_20:
        /*0058*/ 	.byte	0x04, 0x1c
        /*005a*/ 	.short	(.L_22 - .L_21)


	//   ....[0]....
.L_21:
        /*005c*/ 	.word	0x00000320


	//----- nvinfo : EIATTR_CRS_STACK_SIZE
	.align		4
.L_22:
        /*0060*/ 	.byte	0x04, 0x1e
        /*0062*/ 	.short	(.L_24 - .L_23)
.L_23:
        /*0064*/ 	.word	0x00000000


	//----- nvinfo : EIATTR_CBANK_PARAM_SIZE
	.align		4
.L_24:
        /*0068*/ 	.byte	0x03, 0x19
        /*006a*/ 	.short	0x0014


	//----- nvinfo : EIATTR_PARAM_CBANK
	.align		4
        /*006c*/ 	.byte	0x04, 0x0a
        /*006e*/ 	.short	(.L_26 - .L_25)
	.align		4
.L_25:
        /*0070*/ 	.word	index@(.nv.constant0._Z14distanceKernelPfS_f)
        /*0074*/ 	.short	0x0380
        /*0076*/ 	.short	0x0014


	//----- nvinfo : EIATTR_SW_WAR
	.align		4
.L_26:
        /*0078*/ 	.byte	0x04, 0x36
        /*007a*/ 	.short	(.L_28 - .L_27)
.L_27:
        /*007c*/ 	.word	0x00000008
.L_28:


//--------------------- .nv.callgraph             --------------------------
	.section	.nv.callgraph,"",@"SHT_CUDA_CALLGRAPH"
	.align	4
	.sectionentsize	8
	.align		4
        /*0000*/ 	.word	0x00000000
	.align		4
        /*0004*/ 	.word	0xffffffff
	.align		4
        /*0008*/ 	.word	index@(_Z14distanceKernelPfS_f)
	.align		4
        /*000c*/ 	.word	index@(vprintf)
	.align		4
        /*0010*/ 	.word	0x00000000
	.align		4
        /*0014*/ 	.word	0xfffffffe
	.align		4
        /*0018*/ 	.word	0x00000000
	.align		4
        /*001c*/ 	.word	0xfffffffd
	.align		4
        /*0020*/ 	.word	0x00000000
	.align		4
        /*0024*/ 	.word	0xfffffffc


//--------------------- .nv.constant4             --------------------------
	.section	.nv.constant4,"a",@progbits
	.align	8
	.align		8
.nv.constant4:
        /*0000*/ 	.dword	vprintf
	.align		8
        /*0008*/ 	.dword	$str


//--------------------- .text._Z14distanceKernelPfS_f --------------------------
	.section	.text._Z14distanceKernelPfS_f,"ax",@progbits
	.align	128
        .global         _Z14distanceKernelPfS_f
        .type           _Z14distanceKernelPfS_f,@function
        .size           _Z14distanceKernelPfS_f,(.L_x_7 - _Z14distanceKernelPfS_f)
        .other          _Z14distanceKernelPfS_f,@"STO_CUDA_ENTRY STV_DEFAULT"
_Z14distanceKernelPfS_f:
.text._Z14distanceKernelPfS_f:
[----:B------:R-:W0:Y:S01]  /*0000*/  LDC R1, c[0x0][0x37c] ;  /* 0x0000df00ff017b82 */ /* 0x000e220000000800 */
[----:B------:R-:W1:Y:S01]  /*0010*/  S2R R5, SR_TID.X ;  /* 0x0000000000057919 */ /* 0x000e620000002100 */
[----:B------:R-:W2:Y:S06]  /*0020*/  LDCU UR7, c[0x0][0x2fc] ;  /* 0x00005f80ff0777ac */ /* 0x000eac0008000800 */
[----:B------:R-:W1:Y:S01]  /*0030*/  S2UR UR6, SR_CTAID.X ;  /* 0x00000000000679c3 */ /* 0x000e620000002500 */
[----:B0-----:R-:W-:Y:S01]  /*0040*/  IADD3 R1, PT, PT, R1, -0x20, RZ ;  /* 0xffffffe001017810 */ /* 0x001fe20007ffe0ff */
[----:B------:R-:W0:Y:S01]  /*0050*/  LDCU.64 UR4, c[0x0][0x358] ;  /* 0x00006b00ff0477ac */ /* 0x000e220008000a00 */
[----:B------:R-:W3:Y:S05]  /*0060*/  LDCU UR8, c[0x0][0x390] ;  /* 0x00007200ff0877ac */ /* 0x000eea0008000800 */
[----:B------:R-:W1:Y:S08]  /*0070*/  LDC R0, c[0x0][0x360] ;  /* 0x0000d800ff007b82 */ /* 0x000e700000000800 */
[----:B------:R-:W4:Y:S01]  /*0080*/  LDC.64 R2, c[0x0][0x388] ;  /* 0x0000e200ff027b82 */ /* 0x000f220000000a00 */
[----:B-1----:R-:W-:-:S04]  /*0090*/  IMAD R0, R0, UR6, R5 ;  /* 0x0000000600007c24 */ /* 0x002fc8000f8e0205 */
[----:B----4-:R-:W-:-:S05]  /*00a0*/  IMAD.WIDE R2, R0, 0x4, R2 ;  /* 0x0000000400027825 */ /* 0x010fca00078e0202 */
[----:B0-----:R-:W3:Y:S01]  /*00b0*/  LDG.E R8, desc[UR4][R2.64] ;  /* 0x0000000402087981 */ /* 0x001ee2000c1e1900 */
[----:B------:R-:W0:Y:S01]  /*00c0*/  LDCU UR6, c[0x0][0x2f8] ;  /* 0x00005f00ff0677ac */ /* 0x000e220008000800 */
[----:B------:R-:W-:Y:S01]  /*00d0*/  BSSY.RECONVERGENT B0, `(.L_x_0) ;  /* 0x0000013000007945 */ /* 0x000fe20003800200 */
[----:B0-----:R-:W-:-:S04]  /*00e0*/  IADD3 R6, P1, PT, R1, UR6, RZ ;  /* 0x0000000601067c10 */ /* 0x001fc8000ff3e0ff */
[----:B--2---:R-:W-:Y:S01]  /*00f0*/  IADD3.X R7, PT, PT, RZ, UR7, RZ, P1, !PT ;  /* 0x00000007ff077c10 */ /* 0x004fe20008ffe4ff */
[----:B---3--:R-:W-:-:S04]  /*0100*/  FADD R4, -R8, UR8 ;  /* 0x0000000808047e21 */ /* 0x008fc80008000100 */
[----:B------:R-:W-:-:S04]  /*0110*/  FMUL R2, R4, R4 ;  /* 0x0000000404027220 */ /* 0x000fc80000400000 */
[----:B------:R0:W1:Y:S01]  /*0120*/  MUFU.RSQ R5, R2 ;  /* 0x0000000200057308 */ /* 0x0000620000001400 */
[----:B------:R-:W-:-:S04]  /*0130*/  IADD3 R4, PT, PT, R2, -0xd000000, RZ ;  /* 0xf300000002047810 */ /* 0x000fc80007ffe0ff */
[----:B------:R-:W-:-:S13]  /*0140*/  ISETP.GT.U32.AND P0, PT, R4, 0x727fffff, PT ;  /* 0x727fffff0400780c */ /* 0x000fda0003f04070 */
[----:B01----:R-:W-:Y:S05]  /*0150*/  @!P0 BRA `(.L_x_1) ;  /* 0x0000000000188947 */ /* 0x003fea0003800000 */
[----:B------:R-:W-:Y:S01]  /*0160*/  BSSY.RECONVERGENT B1, `(.L_x_2) ;  /* 0x0000003000017945 */ /* 0x000fe20003800200 */
[----:B------:R-:W-:-:S07]  /*0170*/  MOV R12, 0x190 ;  /* 0x00000190000c7802 */ /* 0x000fce0000000f00 */
[----:B------:R-:W-:Y:S05]  /*0180*/  CALL.REL.NOINC `($__internal_0_$__cuda_sm20_sqrt_rn_f32_slowpath) ;  /* 0x0000000000687944 */ /* 0x000fea0003c00000 */
[----:B------:R-:W-:Y:S05]  /*0190*/  BSYNC.RECONVERGENT B1 ;  /* 0x0000000000017941 */ /* 0x000fea0003800200 */
.L_x_2:
[----:B------:R-:W-:Y:S01]  /*01a0*/  MOV R2, R4 ;  /* 0x0000000400027202 */ /* 0x000fe20000000f00 */
[----:B------:R-:W-:Y:S06]  /*01b0*/  BRA `(.L_x_3) ;  /* 0x0000000000107947 */ /* 0x000fec0003800000 */
.L_x_1:
[----:B------:R-:W-:Y:S01]  /*01c0*/  FMUL.FTZ R3, R2, R5 ;  /* 0x0000000502037220 */ /* 0x000fe20000410000 */
[----:B------:R-:W-:-:S03]  /*01d0*/  FMUL.FTZ R5, R5, 0.5 ;  /* 0x3f00000005057820 */ /* 0x000fc60000410000 */
[----:B------:R-:W-:-:S04]  /*01e0*/  FFMA R2, -R3, R3, R2 ;  /* 0x0000000303027223 */ /* 0x000fc80000000102 */
[----:B------:R-:W-:-:S07]  /*01f0*/  FFMA R2, R2, R5, R3 ;  /* 0x0000000502027223 */ /* 0x000fce0000000003 */
.L_x_3:
[----:B------:R-:W-:Y:S05]  /*0200*/  BSYNC.RECONVERGENT B0 ;  /* 0x0000000000007941 */ /* 0x000fea0003800200 */
.L_x_0:
[----:B------:R-:W0:Y:S01]  /*0210*/  LDCU UR6, c[0x0][0x390] ;  /* 0x00007200ff0677ac */ /* 0x000e220008000800 */
[----:B------:R-:W1:Y:S01]  /*0220*/  LDC.64 R12, c[0x0][0x380] ;  /* 0x0000e000ff0c7b82 */ /* 0x000e620000000a00 */
[----:B------:R-:W-:Y:S01]  /*0230*/  F2F.F64.F32 R8, R8 ;  /* 0x0000000800087310 */ /* 0x000fe20000201800 */
[----:B------:R-:W-:Y:S01]  /*0240*/  MOV R3, 0x0 ;  /* 0x0000000000037802 */ /* 0x000fe20000000f00 */
[----:B------:R2:W-:Y:S05]  /*0250*/  STL [R1], R0 ;  /* 0x0000000001007387 */ /* 0x0005ea0000100800 */
[----:B------:R2:W3:Y:S01]  /*0260*/  LDC.64 R16, c[0x4][R3] ;  /* 0x0100000003107b82 */ /* 0x0004e20000000a00 */
[----:B------:R-:W4:Y:S08]  /*0270*/  F2F.F64.F32 R10, R2 ;  /* 0x00000002000a7310 */ /* 0x000f300000201800 */
[----:B0-----:R-:W0:Y:S01]  /*0280*/  F2F.F64.F32 R14, UR6 ;  /* 0x00000006000e7d10 */ /* 0x001e220008201800 */
[----:B------:R-:W5:Y:S01]  /*0290*/  LDCU.64 UR6, c[0x4][0x8] ;  /* 0x01000100ff0677ac */ /* 0x000f620008000a00 */
[----:B-1----:R-:W-:Y:S01]  /*02a0*/  IMAD.WIDE R12, R0, 0x4, R12 ;  /* 0x00000004000c7825 */ /* 0x002fe200078e020c */
[----:B----4-:R2:W-:Y:S04]  /*02b0*/  STL.128 [R1+0x10], R8 ;  /* 0x0000100801007387 */ /* 0x0105e80000100c00 */
[----:B------:R2:W-:Y:S04]  /*02c0*/  STG.E desc[UR4][R12.64], R2 ;  /* 0x000000020c007986 */ /* 0x0005e8000c101904 */
[----:B0-----:R2:W-:Y:S01]  /*02d0*/  STL.64 [R1+0x8], R14 ;  /* 0x0000080e01007387 */ /* 0x0015e20000100a00 */
[----:B-----5:R-:W-:Y:S01]  /*02e0*/  MOV R4, UR6 ;  /* 0x0000000600047c02 */ /* 0x020fe20008000f00 */
[----:B---3--:R-:W-:-:S07]  /*02f0*/  IMAD.U32 R5, RZ, RZ, UR7 ;  /* 0x00000007ff057e24 */ /* 0x008fce000f8e00ff */
[----:B------:R-:W-:-:S07]  /*0300*/  LEPC R20, `(.L_x_4) ;  /* 0x000000001014794e */ /* 0x000fce0000000000 */
[----:B--2---:R-:W-:Y:S05]  /*0310*/  CALL.ABS.NOINC R16 ;  /* 0x0000000010007343 */ /* 0x004fea0003c00000 */
.L_x_4:
[----:B------:R-:W-:Y:S05]  /*0320*/  EXIT ;  /* 0x000000000000794d */ /* 0x000fea0003800000 */
        .weak           $__internal_0_$__cuda_sm20_sqrt_rn_f32_slowpath
        .type           $__internal_0_$__cuda_sm20_sqrt_rn_f32_slowpath,@function
        .size           $__internal_0_$__cuda_sm20_sqrt_rn_f32_slowpath,(.L_x_7 - $__internal_0_$__cuda_sm20_sqrt_rn_f32_slowpath)
$__internal_0_$__cuda_sm20_sqrt_rn_f32_slowpath:
[----:B------:R-:W-:-:S13]  /*0330*/  LOP3.LUT P0, RZ, R2, 0x7fffffff, RZ, 0xc0, !PT ;  /* 0x7fffffff02ff7812 */ /* 0x000fda000780c0ff */
[----:B------:R-:W-:Y:S01]  /*0340*/  @!P0 MOV R3, R2 ;  /* 0x0000000200038202 */ /* 0x000fe20000000f00 */
[----:B------:R-:W-:Y:S06]  /*0350*/  @!P0 BRA `(.L_x_5) ;  /* 0x0000000000408947 */ /* 0x000fec0003800000 */
[----:B------:R-:W-:-:S13]  /*0360*/  FSETP.GEU.FTZ.AND P0, PT, R2, RZ, PT ;  /* 0x000000ff0200720b */ /* 0x000fda0003f1e000 */
[----:B------:R-:W-:Y:S01]  /*0370*/  @!P0 MOV R3, 0x7fffffff ;  /* 0x7fffffff00038802 */ /* 0x000fe20000000f00 */
[----:B------:R-:W-:Y:S06]  /*0380*/  @!P0 BRA `(.L_x_5) ;  /* 0x0000000000348947 */ /* 0x000fec0003800000 */
[----:B------:R-:W-:-:S13]  /*0390*/  FSETP.GTU.FTZ.AND P0, PT, |R2|, +INF , PT ;  /* 0x7f8000000200780b */ /* 0x000fda0003f1c200 */
[----:B------:R-:W-:Y:S01]  /*03a0*/  @P0 FADD.FTZ R3, R2, 1 ;  /* 0x3f80000002030421 */ /* 0x000fe20000010000 */
[----:B------:R-:W-:Y:S06]  /*03b0*/  @P0 BRA `(.L_x_5) ;  /* 0x0000000000280947 */ /* 0x000fec0003800000 */
[----:B------:R-:W-:-:S13]  /*03c0*/  FSETP.NEU.FTZ.AND P0, PT, |R2|, +INF , PT ;  /* 0x7f8000000200780b */ /* 0x000fda0003f1d200 */
[----:B------:R-:W-:-:S04]  /*03d0*/  @P0 FFMA R4, R2, 1.84467440737095516160e+19, RZ ;  /* 0x5f80000002040823 */ /* 0x000fc800000000ff */
[----:B------:R-:W0:Y:S02]  /*03e0*/  @P0 MUFU.RSQ R3, R4 ;  /* 0x0000000400030308 */ /* 0x000e240000001400 */
[----:B0-----:R-:W-:Y:S01]  /*03f0*/  @P0 FMUL.FTZ R5, R4, R3 ;  /* 0x0000000304050220 */ /* 0x001fe20000410000 */
[----:B------:R-:W-:Y:S01]  /*0400*/  @P0 FMUL.FTZ R11, R3, 0.5 ;  /* 0x3f000000030b0820 */ /* 0x000fe20000410000 */
[----:B------:R-:W-:Y:S02]  /*0410*/  @!P0 IMAD.MOV.U32 R3, RZ, RZ, R2 ;  /* 0x000000ffff038224 */ /* 0x000fe400078e0002 */
[----:B------:R-:W-:-:S04]  /*0420*/  @P0 FADD.FTZ R9, -R5, -RZ ;  /* 0x800000ff05090221 */ /* 0x000fc80000010100 */
[----:B------:R-:W-:-:S04]  /*0430*/  @P0 FFMA R10, R5, R9, R4 ;  /* 0x00000009050a0223 */ /* 0x000fc80000000004 */
[----:B------:R-:W-:-:S04]  /*0440*/  @P0 FFMA R10, R10, R11, R5 ;  /* 0x0000000b0a0a0223 */ /* 0x000fc80000000005 */
[----:B------:R-:W-:-:S07]  /*0450*/  @P0 FMUL.FTZ R3, R10, 2.3283064365386962891e-10 ;  /* 0x2f8000000a030820 */ /* 0x000fce0000410000 */
.L_x_5:
[----:B------:R-:W-:Y:S01]  /*0460*/  MOV R4, R3 ;  /* 0x0000000300047202 */ /* 0x000fe20000000f00 */
[----:B------:R-:W-:Y:S01]  /*0470*/  HFMA2 R3, -RZ, RZ, 0, 0 ;  /* 0x00000000ff037431 */ /* 0x000fe200000001ff */
[----:B------:R-:W-:-:S04]  /*0480*/  MOV R2, R12 ;  /* 0x0000000c00027202 */ /* 0x000fc80000000f00 */
[----:B------:R-:W-:Y:S05]  /*0490*/  RET.REL.NODEC R2 `(_Z14distanceKernelPfS_f) ;  /* 0xfffffff802d87950 */ /* 0x000fea0003c3ffff */
.L_x_6:
[----:B------:R-:W-:-:S00]  /*04a0*/  BRA `(.L_x_6) ;  /* 0xfffffffc00fc7947 */ /* 0x000fc0000383ffff */
[----:B------:R-:W-:-:S00]  /*04b0*/  NOP ;  /* 0x0000000000007918 */ /* 0x000fc00000000000 */
        /* <DEDUP_REMOVED lines=12> */
.L_x_7:


//--------------------- .nv.global.init           --------------------------
	.section	.nv.global.init,"aw",@progbits
.nv.global.init:
	.type		$str,@object
	.size		$str,(.L_0 - $str)
$str:
        /*0000*/ 	.byte	0x69, 0x20, 0x3d, 0x20, 0x25, 0x32, 0x64, 0x3a, 0x20, 0x64, 0x69, 0x73, 0x74, 0x20, 0x66, 0x72
        /*0010*/ 	.byte	0x6f, 0x6d, 0x20, 0x25, 0x66, 0x20, 0x74, 0x6f, 0x20, 0x25, 0x66, 0x20, 0x69, 0x73, 0x20, 0x25
        /*0020*/ 	.byte	0x66, 0x2e, 0x0a, 0x00
.L_0:


//--------------------- .nv.shared.reserved.0     --------------------------
	.section	.nv.shared.reserved.0,"aw",@nobits
	.weak		__nv_reservedSMEM_offset_0_alias
	.size		__nv_reservedSMEM_offset_0_alias, 0, 64
	.other		__nv_reservedSMEM_offset_0_alias,@"STO_CUDA_RESERVED_SHARED STV_DEFAULT"
__nv_reservedSMEM_offset_0_alias:
	.zero		0
	.zero		64


//--------------------- .nv.constant0._Z14distanceKernelPfS_f --------------------------
	.section	.nv.constant0._Z14distanceKernelPfS_f,"a",@progbits
	.sectionflags	@""
	.align	4
.nv.constant0._Z14distanceKernelPfS_f:
	.zero		916


//--------------------- SYMBOLS --------------------------

	.type		.nv.reservedSmem.offset0,@object
	.size		.nv.reservedSmem.offset0,0x4
	.type		vprintf,@function
